//
// Generated by NVIDIA NVVM Compiler
//
// Compiler Build ID: CL-36424714
// Cuda compilation tools, release 13.0, V13.0.88
// Based on NVVM 20.0.0
//

.version 9.0
.target sm_100
.address_size 64

	// .globl	_Z5helloyPy

.visible .entry _Z5helloyPy(
	.param .u64 _Z5helloyPy_param_0,
	.param .u64 .ptr .align 1 _Z5helloyPy_param_1
)
{
	.reg .b64 	%rd<3>;

	ld.param.u64 	%rd1, [_Z5helloyPy_param_0];
	ld.param.u64 	%rd2, [_Z5helloyPy_param_1];
	// begin inline asm
	.reg .u64 ar0;mov.u64 ar0, %rd1;.reg .u64 rp;mov.u64 rp, %rd2;.local .align 8 .b8 stack_ar[16];.reg .u64 stack;cvta.local.u64 stack,stack_ar;.reg .u64 r24;.reg .u64 r27;.reg .u64 r28;.reg .pred r29;.reg .u32 r30;.reg .u64 r31;.reg .u64 r32;.reg .pred r33;.reg .pred r34;mov.u64 r27,ar0;shr.u64 r28,r27,56;setp.ne.u64 r29,r28,0;@ r29 bra $L5;mov.u64 r24,56;bra $L3;$L4:cvt.u32.u64 r30,r24;shr.u64 r31,r27,r30;and.b64 r32,r31,255;setp.ne.u64 r33,r32,0;@ r33 bra $L2;$L3:add.u64 r24,r24,-8;setp.ne.u64 r34,r24,0;@ r34 bra $L4;bra $L2;$L5:mov.u64 r24,56;$L2:st.u64 [stack],r24;ld.u64 r24,[stack];st.u64 [rp],r24;
	// end inline asm
	ret;

}


// ===== COMPILED SASS (sm_100) =====

	.target	sm_100

	.elftype	@"ET_EXEC"


//--------------------- .note.nv.tkinfo           --------------------------
	.section	.note.nv.tkinfo,"",@"SHT_NOTE"
	.sectionflags	@"SHF_NOTE_NV_TKINFO"
	.tkinfo
        /*0018*/ 	.word	0x00000002
        /*0030*/ 	.string	""
        /*0030*/ 	.string	"ptxas"
        /*0030*/ 	.string	"Cuda compilation tools, release 13.0, V13.0.88"
        /*0030*/ 	.string	"Build cuda_13.0.r13.0/compiler.36424714_0"
        /*0030*/ 	.string	"-arch sm_100 -m 64 "



//--------------------- .note.nv.cuinfo           --------------------------
	.section	.note.nv.cuinfo,"",@"SHT_NOTE"
	.sectionflags	@"SHF_NOTE_NV_CUINFO"
        /*0018*/ 	.short	0x0002
        /*001a*/ 	.short	0x0064
        /*001c*/ 	.short	0x0082
	.zero		2


//--------------------- .nv.info                  --------------------------
	.section	.nv.info,"",@"SHT_CUDA_INFO"
	.align	4


	//----- nvinfo : EIATTR_REGCOUNT
	.align		4
        /*0000*/ 	.byte	0x04, 0x2f
        /*0002*/ 	.short	(.L_1 - .L_0)
	.align		4
.L_0:
        /*0004*/ 	.word	index@(_Z5helloyPy)
        /*0008*/ 	.word	0x0000000a


	//----- nvinfo : EIATTR_FRAME_SIZE
	.align		4
.L_1:
        /*000c*/ 	.byte	0x04, 0x11
        /*000e*/ 	.short	(.L_3 - .L_2)
	.align		4
.L_2:
        /*0010*/ 	.word	index@(_Z5helloyPy)
        /*0014*/ 	.word	0x00000010


	//----- nvinfo : EIATTR_MIN_STACK_SIZE
	.align		4
.L_3:
        /*0018*/ 	.byte	0x04, 0x12
        /*001a*/ 	.short	(.L_5 - .L_4)
	.align		4
.L_4:
        /*001c*/ 	.word	index@(_Z5helloyPy)
        /*0020*/ 	.word	0x00000010
.L_5:


//--------------------- .nv.compat                --------------------------
	.section	.nv.compat,"",@"SHT_CUDA_COMPAT_INFO"
	.align	4
        /*0000*/ 	.byte	0x02, 0x09, 0x00, 0x00, 0x02, 0x02, 0x01, 0x00, 0x02, 0x05, 0x05, 0x00, 0x03, 0x07, 0x01, 0x01
        /*0010*/ 	.byte	0x02, 0x03, 0x00, 0x00, 0x02, 0x06, 0x01, 0x00, 0x04, 0x0b, 0x08, 0x00, 0x09, 0x00, 0x00, 0x00
        /*0020*/ 	.byte	0x00, 0x00, 0x00, 0x00


//--------------------- .nv.info._Z5helloyPy      --------------------------
	.section	.nv.info._Z5helloyPy,"",@"SHT_CUDA_INFO"
	.sectionflags	@""
	.align	4


	//----- nvinfo : EIATTR_CUDA_API_VERSION
	.align		4
        /*0000*/ 	.byte	0x04, 0x37
        /*0002*/ 	.short	(.L_7 - .L_6)
.L_6:
        /*0004*/ 	.word	0x00000082


	//----- nvinfo : EIATTR_KPARAM_INFO
	.align		4
.L_7:
        /*0008*/ 	.byte	0x04, 0x17
        /*000a*/ 	.short	(.L_9 - .L_8)
.L_8:
        /*000c*/ 	.word	0x00000000
        /*0010*/ 	.short	0x0001
        /*0012*/ 	.short	0x0008
        /*0014*/ 	.byte	0x00, 0xf5, 0x21, 0x00


	//----- nvinfo : EIATTR_KPARAM_INFO
	.align		4
.L_9:
        /*0018*/ 	.byte	0x04, 0x17
        /*001a*/ 	.short	(.L_11 - .L_10)
.L_10:
        /*001c*/ 	.word	0x00000000
        /*0020*/ 	.short	0x0000
        /*0022*/ 	.short	0x0000
        /*0024*/ 	.byte	0x00, 0xf0, 0x21, 0x00


	//----- nvinfo : EIATTR_SPARSE_MMA_MASK
	.align		4
.L_11:
        /*0028*/ 	.byte	0x03, 0x50
        /*002a*/ 	.short	0x0000


	//----- nvinfo : EIATTR_MAXREG_COUNT
	.align		4
        /*002c*/ 	.byte	0x03, 0x1b
        /*002e*/ 	.short	0x00ff


	//----- nvinfo : EIATTR_MERCURY_ISA_VERSION
	.align		4
        /*0030*/ 	.byte	0x03, 0x5f
        /*0032*/ 	.short	0x0101


	//----- nvinfo : EIATTR_VRC_CTA_INIT_COUNT
	.align		4
        /*0034*/ 	.byte	0x02, 0x4a
	.zero		1
	.zero		1


	//----- nvinfo : EIATTR_EXIT_INSTR_OFFSETS
	.align		4
        /*0038*/ 	.byte	0x04, 0x1c
        /*003a*/ 	.short	(.L_13 - .L_12)


	//   ....[0]....
.L_12:
        /*003c*/ 	.word	0x000002d0


	//----- nvinfo : EIATTR_CBANK_PARAM_SIZE
	.align		4
.L_13:
        /*0040*/ 	.byte	0x03, 0x19
        /*0042*/ 	.short	0x0010


	//----- nvinfo : EIATTR_PARAM_CBANK
	.align		4
        /*0044*/ 	.byte	0x04, 0x0a
        /*0046*/ 	.short	(.L_15 - .L_14)
	.align		4
.L_14:
        /*0048*/ 	.word	index@(.nv.constant0._Z5helloyPy)
        /*004c*/ 	.short	0x0380
        /*004e*/ 	.short	0x0010


	//----- nvinfo : EIATTR_SW_WAR
	.align		4
.L_15:
        /*0050*/ 	.byte	0x04, 0x36
        /*0052*/ 	.short	(.L_17 - .L_16)
.L_16:
        /*0054*/ 	.word	0x00000008
.L_17:


//--------------------- .nv.callgraph             --------------------------
	.section	.nv.callgraph,"",@"SHT_CUDA_CALLGRAPH"
	.align	4
	.sectionentsize	8
	.align		4
        /*0000*/ 	.word	0x00000000
	.align		4
        /*0004*/ 	.word	0xffffffff
	.align		4
        /*0008*/ 	.word	0x00000000
	.align		4
        /*000c*/ 	.word	0xfffffffe
	.align		4
        /*0010*/ 	.word	0x00000000
	.align		4
        /*0014*/ 	.word	0xfffffffd
	.align		4
        /*0018*/ 	.word	0x00000000
	.align		4
        /*001c*/ 	.word	0xfffffffc


//--------------------- .text._Z5helloyPy         --------------------------
	.section	.text._Z5helloyPy,"ax",@progbits
	.align	128
        .global         _Z5helloyPy
        .type           _Z5helloyPy,@function
        .size           _Z5helloyPy,(.L_x_3 - _Z5helloyPy)
        .other          _Z5helloyPy,@"STO_CUDA_ENTRY STV_DEFAULT"
_Z5helloyPy:
.text._Z5helloyPy:
[----:B------:R-:W0:Y:S01]  /*0000*/  LDC R1, c[0x0][0x37c] ;  /* 0x0000df00ff017b82 */ /* 0x000e220000000800 */
[----:B------:R-:W1:Y:S01]  /*0010*/  LDCU UR6, c[0x0][0x384] ;  /* 0x00007080ff0677ac */ /* 0x000e620008000800 */
[----:B0-----:R-:W-:Y:S01]  /*0020*/  VIADD R1, R1, 0xfffffff0 ;  /* 0xfffffff001017836 */ /* 0x001fe20000000000 */
[----:B------:R-:W0:Y:S01]  /*0030*/  LDCU UR4, c[0x0][0x2f8] ;  /* 0x00005f00ff0477ac */ /* 0x000e220008000800 */
[----:B------:R-:W2:Y:S01]  /*0040*/  LDCU UR5, c[0x0][0x2fc] ;  /* 0x00005f80ff0577ac */ /* 0x000ea20008000800 */
[----:B------:R-:W3:Y:S01]  /*0050*/  LDCU.64 UR8, c[0x0][0x358] ;  /* 0x00006b00ff0877ac */ /* 0x000ee20008000a00 */
[----:B-1----:R-:W-:-:S04]  /*0060*/  USHF.R.U32.HI UR7, URZ, 0x18, UR6 ;  /* 0x00000018ff077899 */ /* 0x002fc80008011606 */
[----:B------:R-:W-:Y:S01]  /*0070*/  UISETP.NE.U32.AND UP0, UPT, UR7, URZ, UPT ;  /* 0x000000ff0700728c */ /* 0x000fe2000bf05070 */
[----:B0-----:R-:W-:-:S03]  /*0080*/  IADD3 R2, P0, PT, R1, UR4, RZ ;  /* 0x0000000401027c10 */ /* 0x001fc6000ff1e0ff */
[----:B------:R-:W-:Y:S02]  /*0090*/  UISETP.NE.U32.AND.EX UP0, UPT, URZ, URZ, UPT, UP0 ;  /* 0x000000ffff00728c */ /* 0x000fe4000bf05100 */
[----:B--2---:R-:W-:Y:S01]  /*00a0*/  IMAD.X R3, RZ, RZ, UR5, P0 ;  /* 0x00000005ff037e24 */ /* 0x004fe200080e06ff */
[----:B------:R-:W-:-:S06]  /*00b0*/  UMOV UR5, URZ ;  /* 0x000000ff00057c82 */ /* 0x000fcc0008000000 */
[----:B---3--:R-:W-:Y:S05]  /*00c0*/  BRA.U UP0, `(.L_x_0) ;  /* 0x0000000100687547 */ /* 0x008fea000b800000 */
[----:B------:R-:W-:-:S04]  /*00d0*/  USHF.R.U32.HI UR4, URZ, 0x10, UR6 ;  /* 0x00000010ff047899 */ /* 0x000fc80008011606 */
[----:B------:R-:W-:-:S03]  /*00e0*/  ULOP3.LUT UP0, URZ, UR4, 0xff, URZ, 0xc0, !UPT ;  /* 0x000000ff04ff7892 */ /* 0x000fc6000f80c0ff */
[----:B------:R-:W-:-:S06]  /*00f0*/  UMOV UR4, 0x30 ;  /* 0x0000003000047882 */ /* 0x000fcc0000000000 */
[----:B------:R-:W-:Y:S05]  /*0100*/  BRA.U UP0, `(.L_x_1) ;  /* 0x00000001005c7547 */ /* 0x000fea000b800000 */
[----:B------:R-:W-:-:S04]  /*0110*/  USHF.R.U32.HI UR4, URZ, 0x8, UR6 ;  /* 0x00000008ff047899 */ /* 0x000fc80008011606 */
[----:B------:R-:W-:-:S03]  /*0120*/  ULOP3.LUT UP0, URZ, UR4, 0xff, URZ, 0xc0, !UPT ;  /* 0x000000ff04ff7892 */ /* 0x000fc6000f80c0ff */
[----:B------:R-:W-:-:S06]  /*0130*/  UMOV UR4, 0x28 ;  /* 0x0000002800047882 */ /* 0x000fcc0000000000 */
[----:B------:R-:W-:Y:S05]  /*0140*/  BRA.U UP0, `(.L_x_1) ;  /* 0x00000001004c7547 */ /* 0x000fea000b800000 */
[----:B------:R-:W-:Y:S01]  /*0150*/  ULOP3.LUT UP0, URZ, UR6, 0xff, URZ, 0xc0, !UPT ;  /* 0x000000ff06ff7892 */ /* 0x000fe2000f80c0ff */
[----:B------:R-:W-:-:S08]  /*0160*/  UMOV UR4, 0x20 ;  /* 0x0000002000047882 */ /* 0x000fd00000000000 */
[----:B------:R-:W-:Y:S05]  /*0170*/  BRA.U UP0, `(.L_x_1) ;  /* 0x0000000100407547 */ /* 0x000fea000b800000 */
[----:B------:R-:W0:Y:S02]  /*0180*/  LDCU UR7, c[0x0][0x380] ;  /* 0x00007000ff0777ac */ /* 0x000e240008000800 */
[----:B0-----:R-:W-:-:S04]  /*0190*/  USHF.R.U64 UR4, UR7, 0x18, UR6 ;  /* 0x0000001807047899 */ /* 0x001fc80008001206 */
[----:B------:R-:W-:-:S03]  /*01a0*/  ULOP3.LUT UP0, URZ, UR4, 0xff, URZ, 0xc0, !UPT ;  /* 0x000000ff04ff7892 */ /* 0x000fc6000f80c0ff */
[----:B------:R-:W-:-:S06]  /*01b0*/  UMOV UR4, 0x18 ;  /* 0x0000001800047882 */ /* 0x000fcc0000000000 */
[----:B------:R-:W-:Y:S05]  /*01c0*/  BRA.U UP0, `(.L_x_1) ;  /* 0x00000001002c7547 */ /* 0x000fea000b800000 */
[----:B------:R-:W-:-:S04]  /*01d0*/  USHF.R.U64 UR4, UR7, 0x10, UR6 ;  /* 0x0000001007047899 */ /* 0x000fc80008001206 */
[----:B------:R-:W-:-:S03]  /*01e0*/  ULOP3.LUT UP0, URZ, UR4, 0xff, URZ, 0xc0, !UPT ;  /* 0x000000ff04ff7892 */ /* 0x000fc6000f80c0ff */
[----:B------:R-:W-:-:S06]  /*01f0*/  UMOV UR4, 0x10 ;  /* 0x0000001000047882 */ /* 0x000fcc0000000000 */
[----:B------:R-:W-:Y:S05]  /*0200*/  BRA.U UP0, `(.L_x_1) ;  /* 0x00000001001c7547 */ /* 0x000fea000b800000 */
[----:B------:R-:W-:-:S04]  /*0210*/  USHF.R.U64 UR4, UR7, 0x8, UR6 ;  /* 0x0000000807047899 */ /* 0x000fc80008001206 */
[----:B------:R-:W-:-:S03]  /*0220*/  ULOP3.LUT UP0, URZ, UR4, 0xff, URZ, 0xc0, !UPT ;  /* 0x000000ff04ff7892 */ /* 0x000fc6000f80c0ff */
[----:B------:R-:W-:-:S06]  /*0230*/  UMOV UR4, 0x8 ;  /* 0x0000000800047882 */ /* 0x000fcc0000000000 */
[----:B------:R-:W-:Y:S05]  /*0240*/  BRA.U UP0, `(.L_x_1) ;  /* 0x00000001000c7547 */ /* 0x000fea000b800000 */
[----:B------:R-:W-:Y:S01]  /*0250*/  UMOV UR4, URZ ;  /* 0x000000ff00047c82 */ /* 0x000fe20008000000 */
[----:B------:R-:W-:Y:S05]  /*0260*/  BRA `(.L_x_1) ;  /* 0x0000000000047947 */ /* 0x000fea0003800000 */
.L_x_0:
[----:B------:R-:W-:-:S05]  /*0270*/  UMOV UR4, 0x38 ;  /* 0x0000003800047882 */ /* 0x000fca0000000000 */
.L_x_1:
[----:B------:R-:W0:Y:S01]  /*0280*/  LDC.64 R4, c[0x0][0x388] ;  /* 0x0000e200ff047b82 */ /* 0x000e220000000a00 */
[----:B------:R-:W-:Y:S02]  /*0290*/  MOV R6, UR4 ;  /* 0x0000000400067c02 */ /* 0x000fe40008000f00 */
[----:B------:R-:W-:-:S05]  /*02a0*/  MOV R7, UR5 ;  /* 0x0000000500077c02 */ /* 0x000fca0008000f00 */
[----:B------:R-:W-:Y:S04]  /*02b0*/  ST.E.64 desc[UR8][R2.64], R6 ;  /* 0x0000000602007985 */ /* 0x000fe8000c101b08 */
[----:B0-----:R-:W-:Y:S01]  /*02c0*/  ST.E.64 desc[UR8][R4.64], R6 ;  /* 0x0000000604007985 */ /* 0x001fe2000c101b08 */
[----:B------:R-:W-:Y:S05]  /*02d0*/  EXIT ;  /* 0x000000000000794d */ /* 0x000fea0003800000 */
.L_x_2:
[----:B------:R-:W-:-:S00]  /*02e0*/  BRA `(.L_x_2) ;  /* 0xfffffffc00fc7947 */ /* 0x000fc0000383ffff */
[----:B------:R-:W-:-:S00]  /*02f0*/  NOP ;  /* 0x0000000000007918 */ /* 0x000fc00000000000 */
        /* <DEDUP_REMOVED lines=8> */
.L_x_3:


//--------------------- .nv.shared.reserved.0     --------------------------
	.section	.nv.shared.reserved.0,"aw",@nobits
	.weak		__nv_reservedSMEM_offset_0_alias
	.size		__nv_reservedSMEM_offset_0_alias, 0, 64
	.other		__nv_reservedSMEM_offset_0_alias,@"STO_CUDA_RESERVED_SHARED STV_DEFAULT"
__nv_reservedSMEM_offset_0_alias:
	.zero		0
	.zero		64


//--------------------- .nv.constant0._Z5helloyPy --------------------------
	.section	.nv.constant0._Z5helloyPy,"a",@progbits
	.sectionflags	@""
	.align	4
.nv.constant0._Z5helloyPy:
	.zero		912


//--------------------- SYMBOLS --------------------------

	.type		.nv.reservedSmem.offset0,@object
	.size		.nv.reservedSmem.offset0,0x4
